//
// Generated by NVIDIA NVVM Compiler
//
// Compiler Build ID: CL-36424714
// Cuda compilation tools, release 13.0, V13.0.88
// Based on NVVM 20.0.0
//

.version 9.0
.target sm_100
.address_size 64

	// .globl	_Z14diff_eq_kernelPdS_S_i

.visible .entry _Z14diff_eq_kernelPdS_S_i(
	.param .u64 .ptr .align 1 _Z14diff_eq_kernelPdS_S_i_param_0,
	.param .u64 .ptr .align 1 _Z14diff_eq_kernelPdS_S_i_param_1,
	.param .u64 .ptr .align 1 _Z14diff_eq_kernelPdS_S_i_param_2,
	.param .u32 _Z14diff_eq_kernelPdS_S_i_param_3
)
{
	.reg .pred 	%p<8>;
	.reg .b32 	%r<20>;
	.reg .b64 	%rd<14>;
	.reg .b64 	%fd<15>;

	ld.param.u64 	%rd1, [_Z14diff_eq_kernelPdS_S_i_param_0];
	ld.param.u64 	%rd2, [_Z14diff_eq_kernelPdS_S_i_param_1];
	ld.param.u64 	%rd3, [_Z14diff_eq_kernelPdS_S_i_param_2];
	ld.param.u32 	%r4, [_Z14diff_eq_kernelPdS_S_i_param_3];
	mov.u32 	%r5, %ctaid.y;
	mov.u32 	%r6, %ntid.y;
	mov.u32 	%r7, %tid.y;
	mad.lo.s32 	%r8, %r5, %r6, %r7;
	mov.u32 	%r9, %ctaid.x;
	mov.u32 	%r10, %ntid.x;
	mov.u32 	%r11, %tid.x;
	mad.lo.s32 	%r12, %r9, %r10, %r11;
	setp.eq.s32 	%p1, %r8, 0;
	add.s32 	%r13, %r4, -1;
	setp.ge.s32 	%p2, %r8, %r13;
	or.pred  	%p3, %p1, %p2;
	setp.lt.s32 	%p4, %r12, 1;
	or.pred  	%p5, %p4, %p3;
	setp.ge.s32 	%p6, %r12, %r13;
	or.pred  	%p7, %p5, %p6;
	@%p7 bra 	$L__BB0_2;
	cvta.to.global.u64 	%rd4, %rd1;
	cvta.to.global.u64 	%rd5, %rd2;
	cvta.to.global.u64 	%rd6, %rd3;
	mul.lo.s32 	%r14, %r4, %r8;
	add.s32 	%r15, %r14, %r12;
	mul.wide.s32 	%rd7, %r15, 8;
	add.s64 	%rd8, %rd4, %rd7;
	ld.global.f64 	%fd1, [%rd8];
	add.s32 	%r16, %r14, %r4;
	mul.wide.s32 	%rd9, %r4, 8;
	add.s64 	%rd10, %rd8, %rd9;
	ld.global.f64 	%fd2, [%rd10];
	shl.b32 	%r17, %r4, 1;
	sub.s32 	%r18, %r16, %r17;
	add.s32 	%r19, %r18, %r12;
	mul.wide.s32 	%rd11, %r19, 8;
	add.s64 	%rd12, %rd4, %rd11;
	ld.global.f64 	%fd3, [%rd12];
	add.f64 	%fd4, %fd2, %fd3;
	ld.global.f64 	%fd5, [%rd8+8];
	add.f64 	%fd6, %fd4, %fd5;
	ld.global.f64 	%fd7, [%rd8+-8];
	add.f64 	%fd8, %fd6, %fd7;
	fma.rn.f64 	%fd9, %fd1, 0dC010000000000000, %fd8;
	fma.rn.f64 	%fd10, %fd9, 0d3F50624DD2F1A9FC, %fd1;
	add.s64 	%rd13, %rd5, %rd7;
	st.global.f64 	[%rd13], %fd10;
	ld.global.f64 	%fd11, [%rd8];
	sub.f64 	%fd12, %fd10, %fd11;
	abs.f64 	%fd13, %fd12;
	atom.global.add.f64 	%fd14, [%rd6], %fd13;
$L__BB0_2:
	ret;

}


// ===== COMPILED SASS (sm_100) =====

	.target	sm_100

	.elftype	@"ET_EXEC"


//--------------------- .note.nv.tkinfo           --------------------------
	.section	.note.nv.tkinfo,"",@"SHT_NOTE"
	.sectionflags	@"SHF_NOTE_NV_TKINFO"
	.tkinfo
        /*0018*/ 	.word	0x00000002
        /*0030*/ 	.string	""
        /*0030*/ 	.string	"ptxas"
        /*0030*/ 	.string	"Cuda compilation tools, release 13.0, V13.0.88"
        /*0030*/ 	.string	"Build cuda_13.0.r13.0/compiler.36424714_0"
        /*0030*/ 	.string	"-arch sm_100 -m 64 "



//--------------------- .note.nv.cuinfo           --------------------------
	.section	.note.nv.cuinfo,"",@"SHT_NOTE"
	.sectionflags	@"SHF_NOTE_NV_CUINFO"
        /*0018*/ 	.short	0x0002
        /*001a*/ 	.short	0x0064
        /*001c*/ 	.short	0x0082
	.zero		2


//--------------------- .nv.info                  --------------------------
	.section	.nv.info,"",@"SHT_CUDA_INFO"
	.align	4


	//----- nvinfo : EIATTR_REGCOUNT
	.align		4
        /*0000*/ 	.byte	0x04, 0x2f
        /*0002*/ 	.short	(.L_1 - .L_0)
	.align		4
.L_0:
        /*0004*/ 	.word	index@(_Z14diff_eq_kernelPdS_S_i)
        /*0008*/ 	.word	0x00000012


	//----- nvinfo : EIATTR_FRAME_SIZE
	.align		4
.L_1:
        /*000c*/ 	.byte	0x04, 0x11
        /*000e*/ 	.short	(.L_3 - .L_2)
	.align		4
.L_2:
        /*0010*/ 	.word	index@(_Z14diff_eq_kernelPdS_S_i)
        /*0014*/ 	.word	0x00000000


	//----- nvinfo : EIATTR_MIN_STACK_SIZE
	.align		4
.L_3:
        /*0018*/ 	.byte	0x04, 0x12
        /*001a*/ 	.short	(.L_5 - .L_4)
	.align		4
.L_4:
        /*001c*/ 	.word	index@(_Z14diff_eq_kernelPdS_S_i)
        /*0020*/ 	.word	0x00000000
.L_5:


//--------------------- .nv.compat                --------------------------
	.section	.nv.compat,"",@"SHT_CUDA_COMPAT_INFO"
	.align	4
        /*0000*/ 	.byte	0x02, 0x09, 0x00, 0x00, 0x02, 0x02, 0x01, 0x00, 0x02, 0x05, 0x05, 0x00, 0x03, 0x07, 0x01, 0x01
        /*0010*/ 	.byte	0x02, 0x03, 0x00, 0x00, 0x02, 0x06, 0x01, 0x00, 0x04, 0x0b, 0x08, 0x00, 0x01, 0x00, 0x00, 0x00
        /*0020*/ 	.byte	0x00, 0x00, 0x00, 0x00


//--------------------- .nv.info._Z14diff_eq_kernelPdS_S_i --------------------------
	.section	.nv.info._Z14diff_eq_kernelPdS_S_i,"",@"SHT_CUDA_INFO"
	.sectionflags	@""
	.align	4


	//----- nvinfo : EIATTR_CUDA_API_VERSION
	.align		4
        /*0000*/ 	.byte	0x04, 0x37
        /*0002*/ 	.short	(.L_7 - .L_6)
.L_6:
        /*0004*/ 	.word	0x00000082


	//----- nvinfo : EIATTR_KPARAM_INFO
	.align		4
.L_7:
        /*0008*/ 	.byte	0x04, 0x17
        /*000a*/ 	.short	(.L_9 - .L_8)
.L_8:
        /*000c*/ 	.word	0x00000000
        /*0010*/ 	.short	0x0003
        /*0012*/ 	.short	0x0018
        /*0014*/ 	.byte	0x00, 0xf0, 0x11, 0x00


	//----- nvinfo : EIATTR_KPARAM_INFO
	.align		4
.L_9:
        /*0018*/ 	.byte	0x04, 0x17
        /*001a*/ 	.short	(.L_11 - .L_10)
.L_10:
        /*001c*/ 	.word	0x00000000
        /*0020*/ 	.short	0x0002
        /*0022*/ 	.short	0x0010
        /*0024*/ 	.byte	0x00, 0xf5, 0x21, 0x00


	//----- nvinfo : EIATTR_KPARAM_INFO
	.align		4
.L_11:
        /*0028*/ 	.byte	0x04, 0x17
        /*002a*/ 	.short	(.L_13 - .L_12)
.L_12:
        /*002c*/ 	.word	0x00000000
        /*0030*/ 	.short	0x0001
        /*0032*/ 	.short	0x0008
        /*0034*/ 	.byte	0x00, 0xf5, 0x21, 0x00


	//----- nvinfo : EIATTR_KPARAM_INFO
	.align		4
.L_13:
        /*0038*/ 	.byte	0x04, 0x17
        /*003a*/ 	.short	(.L_15 - .L_14)
.L_14:
        /*003c*/ 	.word	0x00000000
        /*0040*/ 	.short	0x0000
        /*0042*/ 	.short	0x0000
        /*0044*/ 	.byte	0x00, 0xf5, 0x21, 0x00


	//----- nvinfo : EIATTR_SPARSE_MMA_MASK
	.align		4
.L_15:
        /*0048*/ 	.byte	0x03, 0x50
        /*004a*/ 	.short	0x0000


	//----- nvinfo : EIATTR_MAXREG_COUNT
	.align		4
        /*004c*/ 	.byte	0x03, 0x1b
        /*004e*/ 	.short	0x00ff


	//----- nvinfo : EIATTR_MERCURY_ISA_VERSION
	.align		4
        /*0050*/ 	.byte	0x03, 0x5f
        /*0052*/ 	.short	0x0101


	//----- nvinfo : EIATTR_VRC_CTA_INIT_COUNT
	.align		4
        /*0054*/ 	.byte	0x02, 0x4a
	.zero		1
	.zero		1


	//----- nvinfo : EIATTR_EXIT_INSTR_OFFSETS
	.align		4
        /*0058*/ 	.byte	0x04, 0x1c
        /*005a*/ 	.short	(.L_17 - .L_16)


	//   ....[0]....
.L_16:
        /*005c*/ 	.word	0x000000f0


	//   ....[1]....
        /*0060*/ 	.word	0x000002e0


	//----- nvinfo : EIATTR_CBANK_PARAM_SIZE
	.align		4
.L_17:
        /*0064*/ 	.byte	0x03, 0x19
        /*0066*/ 	.short	0x001c


	//----- nvinfo : EIATTR_PARAM_CBANK
	.align		4
        /*0068*/ 	.byte	0x04, 0x0a
        /*006a*/ 	.short	(.L_19 - .L_18)
	.align		4
.L_18:
        /*006c*/ 	.word	index@(.nv.constant0._Z14diff_eq_kernelPdS_S_i)
        /*0070*/ 	.short	0x0380
        /*0072*/ 	.short	0x001c


	//----- nvinfo : EIATTR_SW_WAR
	.align		4
.L_19:
        /*0074*/ 	.byte	0x04, 0x36
        /*0076*/ 	.short	(.L_21 - .L_20)
.L_20:
        /*0078*/ 	.word	0x00000008
.L_21:


//--------------------- .nv.callgraph             --------------------------
	.section	.nv.callgraph,"",@"SHT_CUDA_CALLGRAPH"
	.align	4
	.sectionentsize	8
	.align		4
        /*0000*/ 	.word	0x00000000
	.align		4
        /*0004*/ 	.word	0xffffffff
	.align		4
        /*0008*/ 	.word	0x00000000
	.align		4
        /*000c*/ 	.word	0xfffffffe
	.align		4
        /*0010*/ 	.word	0x00000000
	.align		4
        /*0014*/ 	.word	0xfffffffd
	.align		4
        /*0018*/ 	.word	0x00000000
	.align		4
        /*001c*/ 	.word	0xfffffffc


//--------------------- .text._Z14diff_eq_kernelPdS_S_i --------------------------
	.section	.text._Z14diff_eq_kernelPdS_S_i,"ax",@progbits
	.align	128
        .global         _Z14diff_eq_kernelPdS_S_i
        .type           _Z14diff_eq_kernelPdS_S_i,@function
        .size           _Z14diff_eq_kernelPdS_S_i,(.L_x_1 - _Z14diff_eq_kernelPdS_S_i)
        .other          _Z14diff_eq_kernelPdS_S_i,@"STO_CUDA_ENTRY STV_DEFAULT"
_Z14diff_eq_kernelPdS_S_i:
.text._Z14diff_eq_kernelPdS_S_i:
[----:B------:R-:W-:Y:S01]  /*0000*/  LDC R1, c[0x0][0x37c] ;  /* 0x0000df00ff017b82 */ /* 0x000fe20000000800 */
[----:B------:R-:W0:Y:S07]  /*0010*/  S2R R3, SR_TID.Y ;  /* 0x0000000000037919 */ /* 0x000e2e0000002200 */
[----:B------:R-:W0:Y:S01]  /*0020*/  S2UR UR4, SR_CTAID.Y ;  /* 0x00000000000479c3 */ /* 0x000e220000002600 */
[----:B------:R-:W1:Y:S07]  /*0030*/  S2R R4, SR_TID.X ;  /* 0x0000000000047919 */ /* 0x000e6e0000002100 */
[----:B------:R-:W0:Y:S08]  /*0040*/  LDC R0, c[0x0][0x364] ;  /* 0x0000d900ff007b82 */ /* 0x000e300000000800 */
[----:B------:R-:W2:Y:S08]  /*0050*/  LDC R7, c[0x0][0x398] ;  /* 0x0000e600ff077b82 */ /* 0x000eb00000000800 */
[----:B------:R-:W1:Y:S08]  /*0060*/  S2UR UR5, SR_CTAID.X ;  /* 0x00000000000579c3 */ /* 0x000e700000002500 */
[----:B------:R-:W1:Y:S01]  /*0070*/  LDC R5, c[0x0][0x360] ;  /* 0x0000d800ff057b82 */ /* 0x000e620000000800 */
[----:B0-----:R-:W-:Y:S01]  /*0080*/  IMAD R0, R0, UR4, R3 ;  /* 0x0000000400007c24 */ /* 0x001fe2000f8e0203 */
[----:B--2---:R-:W-:-:S04]  /*0090*/  IADD3 R2, PT, PT, R7, -0x1, RZ ;  /* 0xffffffff07027810 */ /* 0x004fc80007ffe0ff */
[----:B------:R-:W-:-:S04]  /*00a0*/  ISETP.GE.AND P0, PT, R0, R2, PT ;  /* 0x000000020000720c */ /* 0x000fc80003f06270 */
[----:B------:R-:W-:Y:S01]  /*00b0*/  ISETP.EQ.OR P0, PT, R0, RZ, P0 ;  /* 0x000000ff0000720c */ /* 0x000fe20000702670 */
[----:B-1----:R-:W-:-:S05]  /*00c0*/  IMAD R5, R5, UR5, R4 ;  /* 0x0000000505057c24 */ /* 0x002fca000f8e0204 */
[----:B------:R-:W-:-:S04]  /*00d0*/  ISETP.LT.OR P0, PT, R5, 0x1, P0 ;  /* 0x000000010500780c */ /* 0x000fc80000701670 */
[----:B------:R-:W-:-:S13]  /*00e0*/  ISETP.GE.OR P0, PT, R5, R2, P0 ;  /* 0x000000020500720c */ /* 0x000fda0000706670 */
[----:B------:R-:W-:Y:S05]  /*00f0*/  @P0 EXIT ;  /* 0x000000000000094d */ /* 0x000fea0003800000 */
[----:B------:R-:W0:Y:S01]  /*0100*/  LDC.64 R8, c[0x0][0x380] ;  /* 0x0000e000ff087b82 */ /* 0x000e220000000a00 */
[CC--:B------:R-:W-:Y:S01]  /*0110*/  IMAD R2, R0.reuse, R7.reuse, R7 ;  /* 0x0000000700027224 */ /* 0x0c0fe200078e0207 */
[----:B------:R-:W-:Y:S01]  /*0120*/  IADD3 R3, PT, PT, -R7, RZ, RZ ;  /* 0x000000ff07037210 */ /* 0x000fe20007ffe1ff */
[----:B------:R-:W1:Y:S01]  /*0130*/  LDCU.64 UR4, c[0x0][0x358] ;  /* 0x00006b00ff0477ac */ /* 0x000e620008000a00 */
[----:B------:R-:W-:Y:S02]  /*0140*/  IMAD R0, R0, R7, R5 ;  /* 0x0000000700007224 */ /* 0x000fe400078e0205 */
[----:B------:R-:W-:-:S04]  /*0150*/  LEA R4, R3, R2, 0x1 ;  /* 0x0000000203047211 */ /* 0x000fc800078e08ff */
[----:B------:R-:W-:Y:S01]  /*0160*/  IADD3 R5, PT, PT, R5, R4, RZ ;  /* 0x0000000405057210 */ /* 0x000fe20007ffe0ff */
[----:B0-----:R-:W-:-:S04]  /*0170*/  IMAD.WIDE R2, R0, 0x8, R8 ;  /* 0x0000000800027825 */ /* 0x001fc800078e0208 */
[----:B------:R-:W-:Y:S01]  /*0180*/  IMAD.WIDE R8, R5, 0x8, R8 ;  /* 0x0000000805087825 */ /* 0x000fe200078e0208 */
[----:B-1----:R-:W2:Y:S03]  /*0190*/  LDG.E.64 R12, desc[UR4][R2.64+0x8] ;  /* 0x00000804020c7981 */ /* 0x002ea6000c1e1b00 */
[----:B------:R-:W-:Y:S01]  /*01a0*/  IMAD.WIDE R6, R7, 0x8, R2 ;  /* 0x0000000807067825 */ /* 0x000fe200078e0202 */
[----:B------:R-:W3:Y:S04]  /*01b0*/  LDG.E.64 R14, desc[UR4][R2.64+-0x8] ;  /* 0xfffff804020e7981 */ /* 0x000ee8000c1e1b00 */
[----:B------:R-:W4:Y:S04]  /*01c0*/  LDG.E.64 R8, desc[UR4][R8.64] ;  /* 0x0000000408087981 */ /* 0x000f28000c1e1b00 */
[----:B------:R-:W4:Y:S04]  /*01d0*/  LDG.E.64 R6, desc[UR4][R6.64] ;  /* 0x0000000406067981 */ /* 0x000f28000c1e1b00 */
[----:B------:R-:W5:Y:S01]  /*01e0*/  LDG.E.64 R4, desc[UR4][R2.64] ;  /* 0x0000000402047981 */ /* 0x000f62000c1e1b00 */
[----:B------:R-:W-:Y:S01]  /*01f0*/  UMOV UR6, 0xd2f1a9fc ;  /* 0xd2f1a9fc00067882 */ /* 0x000fe20000000000 */
[----:B------:R-:W-:Y:S01]  /*0200*/  UMOV UR7, 0x3f50624d ;  /* 0x3f50624d00077882 */ /* 0x000fe20000000000 */
[----:B----4-:R-:W-:-:S08]  /*0210*/  DADD R10, R6, R8 ;  /* 0x00000000060a7229 */ /* 0x010fd00000000008 */
[----:B--2---:R-:W-:Y:S01]  /*0220*/  DADD R10, R10, R12 ;  /* 0x000000000a0a7229 */ /* 0x004fe2000000000c */
[----:B------:R-:W0:Y:S07]  /*0230*/  LDC.64 R12, c[0x0][0x388] ;  /* 0x0000e200ff0c7b82 */ /* 0x000e2e0000000a00 */
[----:B---3--:R-:W-:-:S08]  /*0240*/  DADD R10, R10, R14 ;  /* 0x000000000a0a7229 */ /* 0x008fd0000000000e */
[----:B-----5:R-:W-:-:S08]  /*0250*/  DFMA R10, R4, -4, R10 ;  /* 0xc0100000040a782b */ /* 0x020fd0000000000a */
[----:B------:R-:W-:Y:S01]  /*0260*/  DFMA R10, R10, UR6, R4 ;  /* 0x000000060a0a7c2b */ /* 0x000fe20008000004 */
[----:B0-----:R-:W-:-:S06]  /*0270*/  IMAD.WIDE R4, R0, 0x8, R12 ;  /* 0x0000000800047825 */ /* 0x001fcc00078e020c */
[----:B------:R-:W-:Y:S04]  /*0280*/  STG.E.64 desc[UR4][R4.64], R10 ;  /* 0x0000000a04007986 */ /* 0x000fe8000c101b04 */
[----:B------:R-:W2:Y:S01]  /*0290*/  LDG.E.64 R6, desc[UR4][R2.64] ;  /* 0x0000000402067981 */ /* 0x000ea2000c1e1b00 */
[----:B------:R-:W0:Y:S01]  /*02a0*/  LDC.64 R8, c[0x0][0x390] ;  /* 0x0000e400ff087b82 */ /* 0x000e220000000a00 */
[----:B--2---:R-:W-:-:S08]  /*02b0*/  DADD R6, R10, -R6 ;  /* 0x000000000a067229 */ /* 0x004fd00000000806 */
[----:B------:R-:W-:-:S07]  /*02c0*/  DADD R6, -RZ, |R6| ;  /* 0x00000000ff067229 */ /* 0x000fce0000000506 */
[----:B0-----:R-:W-:Y:S01]  /*02d0*/  REDG.E.ADD.F64.RN.STRONG.GPU desc[UR4][R8.64], R6 ;  /* 0x00000006080079a6 */ /* 0x001fe2000c12ff04 */
[----:B------:R-:W-:Y:S05]  /*02e0*/  EXIT ;  /* 0x000000000000794d */ /* 0x000fea0003800000 */
.L_x_0:
[----:B------:R-:W-:-:S00]  /*02f0*/  BRA `(.L_x_0) ;  /* 0xfffffffc00fc7947 */ /* 0x000fc0000383ffff */
[----:B------:R-:W-:-:S00]  /*0300*/  NOP ;  /* 0x0000000000007918 */ /* 0x000fc00000000000 */
[----:B------:R-:W-:-:S00]  /*0310*/  NOP ;  /* 0x0000000000007918 */ /* 0x000fc00000000000 */
[----:B------:R-:W-:-:S00]  /*0320*/  NOP ;  /* 0x0000000000007918 */ /* 0x000fc00000000000 */
[----:B------:R-:W-:-:S00]  /*0330*/  NOP ;  /* 0x0000000000007918 */ /* 0x000fc00000000000 */
[----:B------:R-:W-:-:S00]  /*0340*/  NOP ;  /* 0x0000000000007918 */ /* 0x000fc00000000000 */
[----:B------:R-:W-:-:S00]  /*0350*/  NOP ;  /* 0x0000000000007918 */ /* 0x000fc00000000000 */
[----:B------:R-:W-:-:S00]  /*0360*/  NOP ;  /* 0x0000000000007918 */ /* 0x000fc00000000000 */
[----:B------:R-:W-:-:S00]  /*0370*/  NOP ;  /* 0x0000000000007918 */ /* 0x000fc00000000000 */
.L_x_1:


//--------------------- .nv.shared.reserved.0     --------------------------
	.section	.nv.shared.reserved.0,"aw",@nobits
	.weak		__nv_reservedSMEM_offset_0_alias
	.size		__nv_reservedSMEM_offset_0_alias, 0, 64
	.other		__nv_reservedSMEM_offset_0_alias,@"STO_CUDA_RESERVED_SHARED STV_DEFAULT"
__nv_reservedSMEM_offset_0_alias:
	.zero		0
	.zero		64


//--------------------- .nv.constant0._Z14diff_eq_kernelPdS_S_i --------------------------
	.section	.nv.constant0._Z14diff_eq_kernelPdS_S_i,"a",@progbits
	.sectionflags	@""
	.align	4
.nv.constant0._Z14diff_eq_kernelPdS_S_i:
	.zero		924


//--------------------- SYMBOLS --------------------------

	.type		.nv.reservedSmem.offset0,@object
	.size		.nv.reservedSmem.offset0,0x4
